	.headerflags	@"EF_CUDA_TEXMODE_UNIFIED EF_CUDA_64BIT_ADDRESS EF_CUDA_ACCELERATORS EF_CUDA_SM90 EF_CUDA_VIRTUAL_SM(EF_CUDA_SM90)"
	.elftype	@"ET_EXEC"


//--------------------- .nv.info                  --------------------------
	.section	.nv.info,"",@"SHT_CUDA_INFO"
	.align	4


	//----- nvinfo : EIATTR_REGCOUNT
	.align		4
        /*0000*/ 	.byte	0x04, 0x2f
        /*0002*/ 	.short	(.L_1 - .L_0)
	.align		4
.L_0:
        /*0004*/ 	.word	index@(triton_poi_fused_cat_3)
        /*0008*/ 	.word	0x00000018


	//----- nvinfo : EIATTR_MIN_STACK_SIZE
	.align		4
.L_1:
        /*000c*/ 	.byte	0x04, 0x12
        /*000e*/ 	.short	(.L_3 - .L_2)
	.align		4
.L_2:
        /*0010*/ 	.word	index@(triton_poi_fused_cat_3)
        /*0014*/ 	.word	0x00000000


	//----- nvinfo : EIATTR_FRAME_SIZE
	.align		4
.L_3:
        /*0018*/ 	.byte	0x04, 0x11
        /*001a*/ 	.short	(.L_5 - .L_4)
	.align		4
.L_4:
        /*001c*/ 	.word	index@(triton_poi_fused_cat_3)
        /*0020*/ 	.word	0x00000000


	//----- nvinfo : EIATTR_MIN_STACK_SIZE
	.align		4
.L_5:
        /*0024*/ 	.byte	0x04, 0x12
        /*0026*/ 	.short	(.L_7 - .L_6)
	.align		4
.L_6:
        /*0028*/ 	.word	index@(triton_poi_fused_cat_3)
        /*002c*/ 	.word	0x00000000
.L_7:


//--------------------- .nv.info.triton_poi_fused_cat_3 --------------------------
	.section	.nv.info.triton_poi_fused_cat_3,"",@"SHT_CUDA_INFO"
	.sectionflags	@""
	.align	4


	//----- nvinfo : EIATTR_CUDA_API_VERSION
	.align		4
        /*0000*/ 	.byte	0x04, 0x37
        /*0002*/ 	.short	(.L_9 - .L_8)
.L_8:
        /*0004*/ 	.word	0x0000007c


	//----- nvinfo : EIATTR_KPARAM_INFO
	.align		4
.L_9:
        /*0008*/ 	.byte	0x04, 0x17
        /*000a*/ 	.short	(.L_11 - .L_10)
.L_10:
        /*000c*/ 	.word	0x00000000
        /*0010*/ 	.short	0x0008
        /*0012*/ 	.short	0x0040
        /*0014*/ 	.byte	0x00, 0xf0, 0x11, 0x00


	//----- nvinfo : EIATTR_KPARAM_INFO
	.align		4
.L_11:
        /*0018*/ 	.byte	0x04, 0x17
        /*001a*/ 	.short	(.L_13 - .L_12)
.L_12:
        /*001c*/ 	.word	0x00000000
        /*0020*/ 	.short	0x0007
        /*0022*/ 	.short	0x0038
        /*0024*/ 	.byte	0x00, 0xf4, 0x21, 0x00


	//----- nvinfo : EIATTR_KPARAM_INFO
	.align		4
.L_13:
        /*0028*/ 	.byte	0x04, 0x17
        /*002a*/ 	.short	(.L_15 - .L_14)
.L_14:
        /*002c*/ 	.word	0x00000000
        /*0030*/ 	.short	0x0006
        /*0032*/ 	.short	0x0030
        /*0034*/ 	.byte	0x00, 0xf4, 0x21, 0x00


	//----- nvinfo : EIATTR_KPARAM_INFO
	.align		4
.L_15:
        /*0038*/ 	.byte	0x04, 0x17
        /*003a*/ 	.short	(.L_17 - .L_16)
.L_16:
        /*003c*/ 	.word	0x00000000
        /*0040*/ 	.short	0x0005
        /*0042*/ 	.short	0x0028
        /*0044*/ 	.byte	0x00, 0xf4, 0x21, 0x00


	//----- nvinfo : EIATTR_KPARAM_INFO
	.align		4
.L_17:
        /*0048*/ 	.byte	0x04, 0x17
        /*004a*/ 	.short	(.L_19 - .L_18)
.L_18:
        /*004c*/ 	.word	0x00000000
        /*0050*/ 	.short	0x0004
        /*0052*/ 	.short	0x0020
        /*0054*/ 	.byte	0x00, 0xf4, 0x21, 0x00


	//----- nvinfo : EIATTR_KPARAM_INFO
	.align		4
.L_19:
        /*0058*/ 	.byte	0x04, 0x17
        /*005a*/ 	.short	(.L_21 - .L_20)
.L_20:
        /*005c*/ 	.word	0x00000000
        /*0060*/ 	.short	0x0003
        /*0062*/ 	.short	0x0018
        /*0064*/ 	.byte	0x00, 0xf4, 0x21, 0x00


	//----- nvinfo : EIATTR_KPARAM_INFO
	.align		4
.L_21:
        /*0068*/ 	.byte	0x04, 0x17
        /*006a*/ 	.short	(.L_23 - .L_22)
.L_22:
        /*006c*/ 	.word	0x00000000
        /*0070*/ 	.short	0x0002
        /*0072*/ 	.short	0x0010
        /*0074*/ 	.byte	0x00, 0xf4, 0x21, 0x00


	//----- nvinfo : EIATTR_KPARAM_INFO
	.align		4
.L_23:
        /*0078*/ 	.byte	0x04, 0x17
        /*007a*/ 	.short	(.L_25 - .L_24)
.L_24:
        /*007c*/ 	.word	0x00000000
        /*0080*/ 	.short	0x0001
        /*0082*/ 	.short	0x0008
        /*0084*/ 	.byte	0x00, 0xf4, 0x21, 0x00


	//----- nvinfo : EIATTR_KPARAM_INFO
	.align		4
.L_25:
        /*0088*/ 	.byte	0x04, 0x17
        /*008a*/ 	.short	(.L_27 - .L_26)
.L_26:
        /*008c*/ 	.word	0x00000000
        /*0090*/ 	.short	0x0000
        /*0092*/ 	.short	0x0000
        /*0094*/ 	.byte	0x00, 0xf4, 0x21, 0x00


	//----- nvinfo : EIATTR_SPARSE_MMA_MASK
	.align		4
.L_27:
        /*0098*/ 	.byte	0x03, 0x50
        /*009a*/ 	.short	0x0000


	//----- nvinfo : EIATTR_MAXREG_COUNT
	.align		4
        /*009c*/ 	.byte	0x03, 0x1b
        /*009e*/ 	.short	0x00ff


	//----- nvinfo : EIATTR_EXIT_INSTR_OFFSETS
	.align		4
        /*00a0*/ 	.byte	0x04, 0x1c
        /*00a2*/ 	.short	(.L_29 - .L_28)


	//   ....[0]....
.L_28:
        /*00a4*/ 	.word	0x00000520


	//   ....[1]....
        /*00a8*/ 	.word	0x00000540


	//----- nvinfo : EIATTR_REQNTID
	.align		4
.L_29:
        /*00ac*/ 	.byte	0x04, 0x10
        /*00ae*/ 	.short	(.L_31 - .L_30)
.L_30:
        /*00b0*/ 	.word	0x00000080
        /*00b4*/ 	.word	0x00000001
        /*00b8*/ 	.word	0x00000001


	//----- nvinfo : EIATTR_CBANK_PARAM_SIZE
	.align		4
.L_31:
        /*00bc*/ 	.byte	0x03, 0x19
        /*00be*/ 	.short	0x0044


	//----- nvinfo : EIATTR_PARAM_CBANK
	.align		4
        /*00c0*/ 	.byte	0x04, 0x0a
        /*00c2*/ 	.short	(.L_33 - .L_32)
	.align		4
.L_32:
        /*00c4*/ 	.word	index@(.nv.constant0.triton_poi_fused_cat_3)
        /*00c8*/ 	.short	0x0210
        /*00ca*/ 	.short	0x0044


	//----- nvinfo : EIATTR_SW_WAR
	.align		4
.L_33:
        /*00cc*/ 	.byte	0x04, 0x36
        /*00ce*/ 	.short	(.L_35 - .L_34)
.L_34:
        /*00d0*/ 	.word	0x00000008
.L_35:


//--------------------- .nv.callgraph             --------------------------
	.section	.nv.callgraph,"",@"SHT_CUDA_CALLGRAPH"
	.align	4
	.sectionentsize	8
	.align		4
        /*0000*/ 	.word	0x00000000
	.align		4
        /*0004*/ 	.word	0xffffffff
	.align		4
        /*0008*/ 	.word	0x00000000
	.align		4
        /*000c*/ 	.word	0xfffffffe
	.align		4
        /*0010*/ 	.word	0x00000000
	.align		4
        /*0014*/ 	.word	0xfffffffd
	.align		4
        /*0018*/ 	.word	0x00000000
	.align		4
        /*001c*/ 	.word	0xfffffffc


//--------------------- .text.triton_poi_fused_cat_3 --------------------------
	.section	.text.triton_poi_fused_cat_3,"ax",@progbits
	.align	128
        .global         triton_poi_fused_cat_3
        .type           triton_poi_fused_cat_3,@function
        .size           triton_poi_fused_cat_3,(.L_x_1 - triton_poi_fused_cat_3)
        .other          triton_poi_fused_cat_3,@"STO_CUDA_ENTRY STV_DEFAULT"
triton_poi_fused_cat_3:
.text.triton_poi_fused_cat_3:
[----:B------:R-:W0:Y:S01]  /*0000*/  LDC R1, c[0x0][0x28] ;  /* 0x00000a00ff017b82 */ /* 0x000e220000000800 */
[----:B------:R-:W1:Y:S07]  /*0010*/  S2R R0, SR_TID.X ;  /* 0x0000000000007919 */ /* 0x000e6e0000002100 */
[----:B------:R-:W2:Y:S01]  /*0020*/  LDC.64 R4, c[0x0][0x220] ;  /* 0x00008800ff047b82 */ /* 0x000ea20000000a00 */
[----:B------:R-:W-:Y:S01]  /*0030*/  ULDC.64 UR4, c[0x0][0x208] ;  /* 0x0000820000047ab9 */ /* 0x000fe20000000a00 */
[----:B------:R-:W3:Y:S06]  /*0040*/  S2R R3, SR_CTAID.X ;  /* 0x0000000000037919 */ /* 0x000eec0000002500 */
[----:B------:R-:W4:Y:S08]  /*0050*/  LDC.64 R14, c[0x0][0x228] ;  /* 0x00008a00ff0e7b82 */ /* 0x000f300000000a00 */
[----:B------:R-:W5:Y:S01]  /*0060*/  LDC.64 R12, c[0x0][0x230] ;  /* 0x00008c00ff0c7b82 */ /* 0x000f620000000a00 */
[----:B-1----:R-:W-:-:S02]  /*0070*/  LOP3.LUT R0, R0, 0x7f, RZ, 0xc0, !PT ;  /* 0x0000007f00007812 */ /* 0x002fc400078ec0ff */
[----:B---3--:R-:W-:-:S03]  /*0080*/  SHF.R.S32.HI R2, RZ, 0x18, R3 ;  /* 0x00000018ff027819 */ /* 0x008fc60000011403 */
[----:B------:R-:W-:Y:S01]  /*0090*/  IMAD R0, R3, 0x80, R0 ;  /* 0x0000008003007824 */ /* 0x000fe200078e0200 */
[----:B------:R-:W-:-:S03]  /*00a0*/  SGXT R3, R2, 0x1 ;  /* 0x000000010203781a */ /* 0x000fc60000000200 */
[----:B------:R-:W-:Y:S01]  /*00b0*/  IMAD.HI R8, R0, 0x51eb851f, RZ ;  /* 0x51eb851f00087827 */ /* 0x000fe200078e02ff */
[----:B------:R-:W-:-:S04]  /*00c0*/  LEA.HI R3, R3, R0, RZ, 0x4 ;  /* 0x0000000003037211 */ /* 0x000fc800078f20ff */
[----:B------:R-:W-:Y:S02]  /*00d0*/  SHF.R.S32.HI R2, RZ, 0x4, R3 ;  /* 0x00000004ff027819 */ /* 0x000fe40000011403 */
[----:B------:R-:W-:-:S03]  /*00e0*/  LOP3.LUT R11, R3, 0xfffffff0, RZ, 0xc0, !PT ;  /* 0xfffffff0030b7812 */ /* 0x000fc600078ec0ff */
[----:B------:R-:W-:-:S05]  /*00f0*/  IMAD.HI R6, R2, 0x51eb851f, RZ ;  /* 0x51eb851f02067827 */ /* 0x000fca00078e02ff */
[----:B------:R-:W-:-:S04]  /*0100*/  SHF.R.U32.HI R7, RZ, 0x1f, R6 ;  /* 0x0000001fff077819 */ /* 0x000fc80000011606 */
[----:B------:R-:W-:Y:S02]  /*0110*/  LEA.HI.SX32 R9, R6, R7, 0x1b ;  /* 0x0000000706097211 */ /* 0x000fe400078fdaff */
[----:B------:R-:W1:Y:S03]  /*0120*/  LDC.64 R6, c[0x0][0x218] ;  /* 0x00008600ff067b82 */ /* 0x000e660000000a00 */
[----:B------:R-:W-:Y:S01]  /*0130*/  IMAD R2, R9, -0x64, R2 ;  /* 0xffffff9c09027824 */ /* 0x000fe200078e0202 */
[----:B------:R-:W-:-:S03]  /*0140*/  SHF.R.U32.HI R9, RZ, 0x1f, R8 ;  /* 0x0000001fff097819 */ /* 0x000fc60000011608 */
[----:B------:R-:W-:Y:S01]  /*0150*/  VIADD R16, R2, 0xfffffffc ;  /* 0xfffffffc02107836 */ /* 0x000fe20000000000 */
[----:B------:R-:W-:Y:S01]  /*0160*/  LEA.HI.SX32 R3, R8, R9, 0x17 ;  /* 0x0000000908037211 */ /* 0x000fe200078fbaff */
[----:B------:R-:W-:Y:S02]  /*0170*/  IMAD.IADD R8, R0, 0x1, -R11 ;  /* 0x0000000100087824 */ /* 0x000fe400078e0a0b */
[----:B------:R-:W3:Y:S01]  /*0180*/  LDC.64 R10, c[0x0][0x238] ;  /* 0x00008e00ff0a7b82 */ /* 0x000ee20000000a00 */
[----:B------:R-:W-:Y:S01]  /*0190*/  ISETP.GE.U32.AND P1, PT, R16, 0x20, PT ;  /* 0x000000201000780c */ /* 0x000fe20003f26070 */
[----:B------:R-:W-:-:S03]  /*01a0*/  IMAD R19, R3, 0x200, R8 ;  /* 0x0000020003137824 */ /* 0x000fc600078e0208 */
[----:B------:R-:W-:Y:S01]  /*01b0*/  ISETP.LT.AND P3, PT, R0, 0x1900, !P1 ;  /* 0x000019000000780c */ /* 0x000fe20004f61270 */
[C---:B------:R-:W-:Y:S02]  /*01c0*/  IMAD R9, R16.reuse, 0x10, R19 ;  /* 0x0000001010097824 */ /* 0x040fe400078e0213 */
[----:B--2---:R-:W-:Y:S02]  /*01d0*/  IMAD.WIDE R16, R16, 0x4, R4 ;  /* 0x0000000410107825 */ /* 0x004fe400078e0204 */
[----:B------:R-:W2:Y:S02]  /*01e0*/  LDC.64 R4, c[0x0][0x240] ;  /* 0x00009000ff047b82 */ /* 0x000ea40000000a00 */
[----:B-1----:R-:W-:Y:S01]  /*01f0*/  IMAD.WIDE R8, R9, 0x4, R6 ;  /* 0x0000000409087825 */ /* 0x002fe200078e0206 */
[----:B------:R-:W-:-:S06]  /*0200*/  CS2R R6, SRZ ;  /* 0x0000000000067805 */ /* 0x000fcc000001ff00 */
[----:B------:R1:W3:Y:S04]  /*0210*/  @P3 LDG.E R7, desc[UR4][R8.64] ;  /* 0x0000000408073981 */ /* 0x0002e8000c1e1900 */
[----:B------:R1:W3:Y:S01]  /*0220*/  @P3 LDG.E.EL R6, desc[UR4][R16.64] ;  /* 0x0000000410063981 */ /* 0x0002e2000c2e1900 */
[C---:B------:R-:W-:Y:S01]  /*0230*/  VIADD R18, R2.reuse, 0xffffffdc ;  /* 0xffffffdc02127836 */ /* 0x040fe20000000000 */
[C---:B------:R-:W-:Y:S01]  /*0240*/  ISETP.GT.AND P4, PT, R2.reuse, 0x43, PT ;  /* 0x000000430200780c */ /* 0x040fe20003f84270 */
[----:B-----5:R-:W-:-:S03]  /*0250*/  IMAD.WIDE R12, R2, 0x4, R12 ;  /* 0x00000004020c7825 */ /* 0x020fc600078e020c */
[C---:B------:R-:W-:Y:S01]  /*0260*/  ISETP.GE.U32.AND P0, PT, R18.reuse, 0x20, PT ;  /* 0x000000201200780c */ /* 0x040fe20003f06070 */
[--C-:B------:R-:W-:Y:S01]  /*0270*/  IMAD R21, R18, 0x10, R19.reuse ;  /* 0x0000001012157824 */ /* 0x100fe200078e0213 */
[----:B------:R-:W-:Y:S01]  /*0280*/  ISETP.LT.AND P6, PT, R0, 0x1900, P4 ;  /* 0x000019000000780c */ /* 0x000fe200027c1270 */
[----:B------:R-:W-:Y:S01]  /*0290*/  IMAD R19, R2, 0x10, R19 ;  /* 0x0000001002137824 */ /* 0x000fe200078e0213 */
[----:B------:R-:W-:Y:S02]  /*02a0*/  ISETP.LT.AND P5, PT, R0, 0x1900, !P0 ;  /* 0x000019000000780c */ /* 0x000fe400047a1270 */
[----:B-1----:R-:W-:Y:S01]  /*02b0*/  CS2R R8, SRZ ;  /* 0x0000000000087805 */ /* 0x002fe2000001ff00 */
[----:B----4-:R-:W-:-:S04]  /*02c0*/  IMAD.WIDE R14, R21, 0x4, R14 ;  /* 0x00000004150e7825 */ /* 0x010fc800078e020e */
[----:B0-----:R-:W-:Y:S01]  /*02d0*/  VIADD R17, R19, 0xfffffbc0 ;  /* 0xfffffbc013117836 */ /* 0x001fe20000000000 */
[----:B------:R-:W-:Y:S01]  /*02e0*/  CS2R R18, SRZ ;  /* 0x0000000000127805 */ /* 0x000fe2000001ff00 */
[----:B--2---:R-:W-:-:S04]  /*02f0*/  IMAD.WIDE R4, R2, 0x4, R4 ;  /* 0x0000000402047825 */ /* 0x004fc800078e0204 */
[----:B---3--:R-:W-:Y:S01]  /*0300*/  IMAD.WIDE R16, R17, 0x4, R10 ;  /* 0x0000000411107825 */ /* 0x008fe200078e020a */
[----:B------:R0:W2:Y:S01]  /*0310*/  @P5 LDG.E R8, desc[UR4][R14.64] ;  /* 0x000000040e085981 */ /* 0x0000a2000c1e1900 */
[----:B------:R-:W1:Y:S03]  /*0320*/  LDC.64 R10, c[0x0][0x210] ;  /* 0x00008400ff0a7b82 */ /* 0x000e660000000a00 */
[----:B------:R-:W3:Y:S04]  /*0330*/  @P5 LDG.E.EL R9, desc[UR4][R12.64+-0x90] ;  /* 0xffff70040c095981 */ /* 0x000ee8000c2e1900 */
[----:B------:R-:W4:Y:S04]  /*0340*/  @P6 LDG.E R18, desc[UR4][R16.64] ;  /* 0x0000000410126981 */ /* 0x000f28000c1e1900 */
[----:B------:R5:W5:Y:S01]  /*0350*/  @P6 LDG.E.EL R19, desc[UR4][R4.64+-0x110] ;  /* 0xfffef00404136981 */ /* 0x000b62000c2e1900 */
[----:B------:R-:W-:Y:S01]  /*0360*/  ISETP.GE.AND P2, PT, R2, 0x4, PT ;  /* 0x000000040200780c */ /* 0x000fe20003f46270 */
[----:B------:R-:W-:-:S04]  /*0370*/  IMAD R2, R3, -0x640, R0 ;  /* 0xfffff9c003027824 */ /* 0x000fc800078e0200 */
[----:B------:R-:W-:-:S04]  /*0380*/  IMAD R3, R3, 0x40, R2 ;  /* 0x0000004003037824 */ /* 0x000fc800078e0202 */
[----:B-1----:R-:W-:Y:S02]  /*0390*/  IMAD.WIDE R10, R3, 0x4, R10 ;  /* 0x00000004030a7825 */ /* 0x002fe400078e020a */
[----:B------:R-:W1:Y:S01]  /*03a0*/  LDC.64 R2, c[0x0][0x248] ;  /* 0x00009200ff027b82 */ /* 0x000e620000000a00 */
[----:B0-----:R-:W-:Y:S02]  /*03b0*/  SEL R14, R7, RZ, P3 ;  /* 0x000000ff070e7207 */ /* 0x001fe40001800000 */
[----:B------:R-:W-:Y:S01]  /*03c0*/  SEL R7, R6, RZ, P3 ;  /* 0x000000ff06077207 */ /* 0x000fe20001800000 */
[----:B------:R-:W-:Y:S01]  /*03d0*/  IMAD.MOV.U32 R6, RZ, RZ, RZ ;  /* 0x000000ffff067224 */ /* 0x000fe200078e00ff */
[----:B------:R-:W-:-:S13]  /*03e0*/  ISETP.LT.AND P3, PT, R0, 0x1900, !P2 ;  /* 0x000019000000780c */ /* 0x000fda0005761270 */
[----:B------:R-:W5:Y:S01]  /*03f0*/  @P3 LDG.E R6, desc[UR4][R10.64] ;  /* 0x000000040a063981 */ /* 0x000f62000c1e1900 */
[----:B-1----:R-:W-:Y:S01]  /*0400*/  IMAD.WIDE R2, R0, 0x4, R2 ;  /* 0x0000000400027825 */ /* 0x002fe200078e0202 */
[----:B--2---:R-:W-:Y:S02]  /*0410*/  SEL R8, R8, RZ, P5 ;  /* 0x000000ff08087207 */ /* 0x004fe40002800000 */
[----:B---3--:R-:W-:Y:S02]  /*0420*/  SEL R9, R9, RZ, P5 ;  /* 0x000000ff09097207 */ /* 0x008fe40002800000 */
[----:B----4-:R-:W-:-:S03]  /*0430*/  SEL R18, R18, RZ, P6 ;  /* 0x000000ff12127207 */ /* 0x010fc60003000000 */
[C---:B-----5:R-:W-:Y:S01]  /*0440*/  FADD R4, R8.reuse, R9 ;  /* 0x0000000908047221 */ /* 0x060fe20000000000 */
[----:B------:R-:W-:Y:S02]  /*0450*/  FSETP.GT.AND P5, PT, R8, -R9, PT ;  /* 0x800000090800720b */ /* 0x000fe40003fa4000 */
[----:B------:R-:W-:-:S04]  /*0460*/  SEL R19, R19, RZ, P6 ;  /* 0x000000ff13137207 */ /* 0x000fc80003000000 */
[C---:B------:R-:W-:Y:S01]  /*0470*/  FSETP.GT.AND P6, PT, R18.reuse, -R19, PT ;  /* 0x800000131200720b */ /* 0x040fe20003fc4000 */
[----:B------:R-:W-:-:S06]  /*0480*/  FADD R19, R18, R19 ;  /* 0x0000001312137221 */ /* 0x000fcc0000000000 */
[----:B------:R-:W-:Y:S01]  /*0490*/  @!P5 FMUL R4, R4, 0.20000000298023223877 ;  /* 0x3e4ccccd0404d820 */ /* 0x000fe20000400000 */
[C---:B------:R-:W-:Y:S01]  /*04a0*/  FSETP.GT.AND P5, PT, R14.reuse, -R7, PT ;  /* 0x800000070e00720b */ /* 0x040fe20003fa4000 */
[----:B------:R-:W-:-:S04]  /*04b0*/  FADD R7, R14, R7 ;  /* 0x000000070e077221 */ /* 0x000fc80000000000 */
[----:B------:R-:W-:Y:S01]  /*04c0*/  @!P6 FMUL R19, R19, 0.20000000298023223877 ;  /* 0x3e4ccccd1313e820 */ /* 0x000fe20000400000 */
[----:B------:R-:W-:-:S04]  /*04d0*/  ISETP.GE.AND P6, PT, R0, 0x1900, PT ;  /* 0x000019000000780c */ /* 0x000fc80003fc6270 */
[----:B------:R-:W-:-:S03]  /*04e0*/  @P0 FSEL R4, R19, RZ, P4 ;  /* 0x000000ff13040208 */ /* 0x000fc60002000000 */
[----:B------:R-:W-:Y:S01]  /*04f0*/  @!P5 FMUL R7, R7, 0.20000000298023223877 ;  /* 0x3e4ccccd0707d820 */ /* 0x000fe20000400000 */
[----:B------:R-:W-:-:S04]  /*0500*/  SEL R5, R6, RZ, P3 ;  /* 0x000000ff06057207 */ /* 0x000fc80001800000 */
[----:B------:R-:W-:Y:S01]  /*0510*/  @P2 FSEL R5, R7, R4, !P1 ;  /* 0x0000000407052208 */ /* 0x000fe20004800000 */
[----:B------:R-:W-:Y:S06]  /*0520*/  @P6 EXIT ;  /* 0x000000000000694d */ /* 0x000fec0003800000 */
[----:B------:R-:W-:Y:S01]  /*0530*/  STG.E desc[UR4][R2.64], R5 ;  /* 0x0000000502007986 */ /* 0x000fe2000c101904 */
[----:B------:R-:W-:Y:S05]  /*0540*/  EXIT ;  /* 0x000000000000794d */ /* 0x000fea0003800000 */
.L_x_0:
[----:B------:R-:W-:-:S00]  /*0550*/  BRA `(.L_x_0) ;  /* 0xfffffffc00fc7947 */ /* 0x000fc0000383ffff */
[----:B------:R-:W-:-:S00]  /*0560*/  NOP ;  /* 0x0000000000007918 */ /* 0x000fc00000000000 */
        /* <DEDUP_REMOVED lines=9> */
.L_x_1:


//--------------------- .nv.constant0.triton_poi_fused_cat_3 --------------------------
	.section	.nv.constant0.triton_poi_fused_cat_3,"a",@progbits
	.sectionflags	@""
	.align	4
.nv.constant0.triton_poi_fused_cat_3:
	.zero		596
